//
// Generated by NVIDIA NVVM Compiler
//
// Compiler Build ID: CL-36424714
// Cuda compilation tools, release 13.0, V13.0.88
// Based on NVVM 20.0.0
//

.version 9.0
.target sm_100
.address_size 64

	// .globl	_Z1kPiS_i

.visible .entry _Z1kPiS_i(
	.param .u64 .ptr .align 1 _Z1kPiS_i_param_0,
	.param .u64 .ptr .align 1 _Z1kPiS_i_param_1,
	.param .u32 _Z1kPiS_i_param_2
)
{
	.reg .pred 	%p<7>;
	.reg .b32 	%r<38>;
	.reg .b64 	%rd<21>;

	ld.param.u64 	%rd7, [_Z1kPiS_i_param_0];
	ld.param.u64 	%rd8, [_Z1kPiS_i_param_1];
	ld.param.u32 	%r12, [_Z1kPiS_i_param_2];
	cvta.to.global.u64 	%rd1, %rd8;
	cvta.to.global.u64 	%rd2, %rd7;
	mov.u32 	%r36, %tid.x;
	mov.u32 	%r2, %ntid.x;
	setp.ge.s32 	%p1, %r36, %r12;
	@%p1 bra 	$L__BB0_6;
	add.s32 	%r13, %r36, %r2;
	max.u32 	%r14, %r12, %r13;
	setp.lt.u32 	%p2, %r13, %r12;
	selp.u32 	%r15, 1, 0, %p2;
	add.s32 	%r16, %r13, %r15;
	sub.s32 	%r17, %r14, %r16;
	div.u32 	%r18, %r17, %r2;
	add.s32 	%r19, %r18, %r15;
	mad.lo.s32 	%r20, %r19, -1431655765, -1431655766;
	setp.lt.u32 	%p3, %r20, 1431655765;
	@%p3 bra 	$L__BB0_4;
	mul.wide.u32 	%rd20, %r36, 4;
	mul.wide.u32 	%rd4, %r2, 4;
	mul.hi.u32 	%r21, %r19, -1431655765;
	shr.u32 	%r22, %r21, 1;
	mul.lo.s32 	%r23, %r22, 3;
	sub.s32 	%r34, %r23, %r19;
$L__BB0_3:
	.pragma "nounroll";
	add.s64 	%rd9, %rd2, %rd20;
	ld.global.u32 	%r24, [%rd9];
	shl.b32 	%r25, %r24, 4;
	add.s64 	%rd10, %rd1, %rd20;
	st.global.u32 	[%rd10], %r25;
	add.s32 	%r36, %r36, %r2;
	add.s64 	%rd20, %rd20, %rd4;
	add.s32 	%r34, %r34, 1;
	setp.ne.s32 	%p4, %r34, 1;
	@%p4 bra 	$L__BB0_3;
$L__BB0_4:
	setp.lt.u32 	%p5, %r19, 2;
	@%p5 bra 	$L__BB0_6;
$L__BB0_5:
	.pragma "nounroll";
	mul.wide.u32 	%rd11, %r36, 4;
	add.s64 	%rd12, %rd2, %rd11;
	ld.global.u32 	%r26, [%rd12];
	shl.b32 	%r27, %r26, 4;
	add.s64 	%rd13, %rd1, %rd11;
	st.global.u32 	[%rd13], %r27;
	add.s32 	%r28, %r36, %r2;
	mul.wide.u32 	%rd14, %r28, 4;
	add.s64 	%rd15, %rd2, %rd14;
	ld.global.u32 	%r29, [%rd15];
	shl.b32 	%r30, %r29, 4;
	add.s64 	%rd16, %rd1, %rd14;
	st.global.u32 	[%rd16], %r30;
	add.s32 	%r31, %r28, %r2;
	mul.wide.u32 	%rd17, %r31, 4;
	add.s64 	%rd18, %rd2, %rd17;
	ld.global.u32 	%r32, [%rd18];
	shl.b32 	%r33, %r32, 4;
	add.s64 	%rd19, %rd1, %rd17;
	st.global.u32 	[%rd19], %r33;
	add.s32 	%r36, %r31, %r2;
	setp.lt.s32 	%p6, %r36, %r12;
	@%p6 bra 	$L__BB0_5;
$L__BB0_6:
	ret;

}


// ===== COMPILED SASS (sm_100) =====

	.target	sm_100

	.elftype	@"ET_EXEC"


//--------------------- .note.nv.tkinfo           --------------------------
	.section	.note.nv.tkinfo,"",@"SHT_NOTE"
	.sectionflags	@"SHF_NOTE_NV_TKINFO"
	.tkinfo
        /*0018*/ 	.word	0x00000002
        /*0030*/ 	.string	""
        /*0030*/ 	.string	"ptxas"
        /*0030*/ 	.string	"Cuda compilation tools, release 13.0, V13.0.88"
        /*0030*/ 	.string	"Build cuda_13.0.r13.0/compiler.36424714_0"
        /*0030*/ 	.string	"-arch sm_100 -m 64 "



//--------------------- .note.nv.cuinfo           --------------------------
	.section	.note.nv.cuinfo,"",@"SHT_NOTE"
	.sectionflags	@"SHF_NOTE_NV_CUINFO"
        /*0018*/ 	.short	0x0002
        /*001a*/ 	.short	0x0064
        /*001c*/ 	.short	0x0082
	.zero		2


//--------------------- .nv.info                  --------------------------
	.section	.nv.info,"",@"SHT_CUDA_INFO"
	.align	4


	//----- nvinfo : EIATTR_REGCOUNT
	.align		4
        /*0000*/ 	.byte	0x04, 0x2f
        /*0002*/ 	.short	(.L_1 - .L_0)
	.align		4
.L_0:
        /*0004*/ 	.word	index@(_Z1kPiS_i)
        /*0008*/ 	.word	0x0000001a


	//----- nvinfo : EIATTR_FRAME_SIZE
	.align		4
.L_1:
        /*000c*/ 	.byte	0x04, 0x11
        /*000e*/ 	.short	(.L_3 - .L_2)
	.align		4
.L_2:
        /*0010*/ 	.word	index@(_Z1kPiS_i)
        /*0014*/ 	.word	0x00000000


	//----- nvinfo : EIATTR_MIN_STACK_SIZE
	.align		4
.L_3:
        /*0018*/ 	.byte	0x04, 0x12
        /*001a*/ 	.short	(.L_5 - .L_4)
	.align		4
.L_4:
        /*001c*/ 	.word	index@(_Z1kPiS_i)
        /*0020*/ 	.word	0x00000000
.L_5:


//--------------------- .nv.compat                --------------------------
	.section	.nv.compat,"",@"SHT_CUDA_COMPAT_INFO"
	.align	4
        /*0000*/ 	.byte	0x02, 0x09, 0x00, 0x00, 0x02, 0x02, 0x01, 0x00, 0x02, 0x05, 0x05, 0x00, 0x03, 0x07, 0x01, 0x01
        /*0010*/ 	.byte	0x02, 0x03, 0x00, 0x00, 0x02, 0x06, 0x01, 0x00, 0x04, 0x0b, 0x08, 0x00, 0x09, 0x00, 0x00, 0x00
        /*0020*/ 	.byte	0x00, 0x00, 0x00, 0x00


//--------------------- .nv.info._Z1kPiS_i        --------------------------
	.section	.nv.info._Z1kPiS_i,"",@"SHT_CUDA_INFO"
	.sectionflags	@""
	.align	4


	//----- nvinfo : EIATTR_CUDA_API_VERSION
	.align		4
        /*0000*/ 	.byte	0x04, 0x37
        /*0002*/ 	.short	(.L_7 - .L_6)
.L_6:
        /*0004*/ 	.word	0x00000082


	//----- nvinfo : EIATTR_KPARAM_INFO
	.align		4
.L_7:
        /*0008*/ 	.byte	0x04, 0x17
        /*000a*/ 	.short	(.L_9 - .L_8)
.L_8:
        /*000c*/ 	.word	0x00000000
        /*0010*/ 	.short	0x0002
        /*0012*/ 	.short	0x0010
        /*0014*/ 	.byte	0x00, 0xf0, 0x11, 0x00


	//----- nvinfo : EIATTR_KPARAM_INFO
	.align		4
.L_9:
        /*0018*/ 	.byte	0x04, 0x17
        /*001a*/ 	.short	(.L_11 - .L_10)
.L_10:
        /*001c*/ 	.word	0x00000000
        /*0020*/ 	.short	0x0001
        /*0022*/ 	.short	0x0008
        /*0024*/ 	.byte	0x00, 0xf5, 0x21, 0x00


	//----- nvinfo : EIATTR_KPARAM_INFO
	.align		4
.L_11:
        /*0028*/ 	.byte	0x04, 0x17
        /*002a*/ 	.short	(.L_13 - .L_12)
.L_12:
        /*002c*/ 	.word	0x00000000
        /*0030*/ 	.short	0x0000
        /*0032*/ 	.short	0x0000
        /*0034*/ 	.byte	0x00, 0xf5, 0x21, 0x00


	//----- nvinfo : EIATTR_SPARSE_MMA_MASK
	.align		4
.L_13:
        /*0038*/ 	.byte	0x03, 0x50
        /*003a*/ 	.short	0x0000


	//----- nvinfo : EIATTR_MAXREG_COUNT
	.align		4
        /*003c*/ 	.byte	0x03, 0x1b
        /*003e*/ 	.short	0x00ff


	//----- nvinfo : EIATTR_MERCURY_ISA_VERSION
	.align		4
        /*0040*/ 	.byte	0x03, 0x5f
        /*0042*/ 	.short	0x0101


	//----- nvinfo : EIATTR_VRC_CTA_INIT_COUNT
	.align		4
        /*0044*/ 	.byte	0x02, 0x4a
	.zero		1
	.zero		1


	//----- nvinfo : EIATTR_EXIT_INSTR_OFFSETS
	.align		4
        /*0048*/ 	.byte	0x04, 0x1c
        /*004a*/ 	.short	(.L_15 - .L_14)


	//   ....[0]....
.L_14:
        /*004c*/ 	.word	0x00000050


	//   ....[1]....
        /*0050*/ 	.word	0x00000390


	//   ....[2]....
        /*0054*/ 	.word	0x000004e0


	//----- nvinfo : EIATTR_CRS_STACK_SIZE
	.align		4
.L_15:
        /*0058*/ 	.byte	0x04, 0x1e
        /*005a*/ 	.short	(.L_17 - .L_16)
.L_16:
        /*005c*/ 	.word	0x00000000


	//----- nvinfo : EIATTR_CBANK_PARAM_SIZE
	.align		4
.L_17:
        /*0060*/ 	.byte	0x03, 0x19
        /*0062*/ 	.short	0x0014


	//----- nvinfo : EIATTR_PARAM_CBANK
	.align		4
        /*0064*/ 	.byte	0x04, 0x0a
        /*0066*/ 	.short	(.L_19 - .L_18)
	.align		4
.L_18:
        /*0068*/ 	.word	index@(.nv.constant0._Z1kPiS_i)
        /*006c*/ 	.short	0x0380
        /*006e*/ 	.short	0x0014


	//----- nvinfo : EIATTR_SW_WAR
	.align		4
.L_19:
        /*0070*/ 	.byte	0x04, 0x36
        /*0072*/ 	.short	(.L_21 - .L_20)
.L_20:
        /*0074*/ 	.word	0x00000008
.L_21:


//--------------------- .nv.callgraph             --------------------------
	.section	.nv.callgraph,"",@"SHT_CUDA_CALLGRAPH"
	.align	4
	.sectionentsize	8
	.align		4
        /*0000*/ 	.word	0x00000000
	.align		4
        /*0004*/ 	.word	0xffffffff
	.align		4
        /*0008*/ 	.word	0x00000000
	.align		4
        /*000c*/ 	.word	0xfffffffe
	.align		4
        /*0010*/ 	.word	0x00000000
	.align		4
        /*0014*/ 	.word	0xfffffffd
	.align		4
        /*0018*/ 	.word	0x00000000
	.align		4
        /*001c*/ 	.word	0xfffffffc


//--------------------- .text._Z1kPiS_i           --------------------------
	.section	.text._Z1kPiS_i,"ax",@progbits
	.align	128
        .global         _Z1kPiS_i
        .type           _Z1kPiS_i,@function
        .size           _Z1kPiS_i,(.L_x_5 - _Z1kPiS_i)
        .other          _Z1kPiS_i,@"STO_CUDA_ENTRY STV_DEFAULT"
_Z1kPiS_i:
.text._Z1kPiS_i:
[----:B------:R-:W-:Y:S01]  /*0000*/  LDC R1, c[0x0][0x37c] ;  /* 0x0000df00ff017b82 */ /* 0x000fe20000000800 */
[----:B------:R-:W0:Y:S01]  /*0010*/  S2R R7, SR_TID.X ;  /* 0x0000000000077919 */ /* 0x000e220000002100 */
[----:B------:R-:W0:Y:S06]  /*0020*/  LDCU UR6, c[0x0][0x390] ;  /* 0x00007200ff0677ac */ /* 0x000e2c0008000800 */
[----:B------:R-:W1:Y:S01]  /*0030*/  LDC R0, c[0x0][0x360] ;  /* 0x0000d800ff007b82 */ /* 0x000e620000000800 */
[----:B0-----:R-:W-:-:S13]  /*0040*/  ISETP.GE.AND P0, PT, R7, UR6, PT ;  /* 0x0000000607007c0c */ /* 0x001fda000bf06270 */
[----:B------:R-:W-:Y:S05]  /*0050*/  @P0 EXIT ;  /* 0x000000000000094d */ /* 0x000fea0003800000 */
[----:B-1----:R-:W0:Y:S01]  /*0060*/  I2F.U32.RP R8, R0 ;  /* 0x0000000000087306 */ /* 0x002e220000209000 */
[----:B------:R-:W-:Y:S01]  /*0070*/  IADD3 R4, PT, PT, R7, R0, RZ ;  /* 0x0000000007047210 */ /* 0x000fe20007ffe0ff */
[----:B------:R-:W1:Y:S01]  /*0080*/  LDCU.64 UR4, c[0x0][0x358] ;  /* 0x00006b00ff0477ac */ /* 0x000e620008000a00 */
[----:B------:R-:W-:Y:S01]  /*0090*/  ISETP.NE.U32.AND P2, PT, R0, RZ, PT ;  /* 0x000000ff0000720c */ /* 0x000fe20003f45070 */
[----:B------:R-:W-:Y:S01]  /*00a0*/  BSSY.RECONVERGENT B0, `(.L_x_0) ;  /* 0x000002e000007945 */ /* 0x000fe20003800200 */
[C---:B------:R-:W-:Y:S01]  /*00b0*/  ISETP.GE.U32.AND P0, PT, R4.reuse, UR6, PT ;  /* 0x0000000604007c0c */ /* 0x040fe2000bf06070 */
[----:B------:R-:W2:Y:S01]  /*00c0*/  LDCU.128 UR8, c[0x0][0x380] ;  /* 0x00007000ff0877ac */ /* 0x000ea20008000c00 */
[----:B------:R-:W-:Y:S02]  /*00d0*/  VIMNMX.U32 R5, PT, PT, R4, UR6, !PT ;  /* 0x0000000604057c48 */ /* 0x000fe4000ffe0000 */
[----:B------:R-:W-:-:S04]  /*00e0*/  SEL R6, RZ, 0x1, P0 ;  /* 0x00000001ff067807 */ /* 0x000fc80000000000 */
[----:B------:R-:W-:Y:S01]  /*00f0*/  IADD3 R5, PT, PT, R5, -R4, -R6 ;  /* 0x8000000405057210 */ /* 0x000fe20007ffe806 */
[----:B0-----:R-:W0:Y:S02]  /*0100*/  MUFU.RCP R8, R8 ;  /* 0x0000000800087308 */ /* 0x001e240000001000 */
[----:B0-----:R-:W-:-:S06]  /*0110*/  VIADD R2, R8, 0xffffffe ;  /* 0x0ffffffe08027836 */ /* 0x001fcc0000000000 */
[----:B------:R0:W3:Y:S02]  /*0120*/  F2I.FTZ.U32.TRUNC.NTZ R3, R2 ;  /* 0x0000000200037305 */ /* 0x0000e4000021f000 */
[----:B0-----:R-:W-:Y:S02]  /*0130*/  IMAD.MOV.U32 R2, RZ, RZ, RZ ;  /* 0x000000ffff027224 */ /* 0x001fe400078e00ff */
[----:B---3--:R-:W-:-:S04]  /*0140*/  IMAD.MOV R9, RZ, RZ, -R3 ;  /* 0x000000ffff097224 */ /* 0x008fc800078e0a03 */
[----:B------:R-:W-:-:S04]  /*0150*/  IMAD R9, R9, R0, RZ ;  /* 0x0000000009097224 */ /* 0x000fc800078e02ff */
[----:B------:R-:W-:-:S06]  /*0160*/  IMAD.HI.U32 R8, R3, R9, R2 ;  /* 0x0000000903087227 */ /* 0x000fcc00078e0002 */
[----:B------:R-:W-:-:S04]  /*0170*/  IMAD.HI.U32 R9, R8, R5, RZ ;  /* 0x0000000508097227 */ /* 0x000fc800078e00ff */
[----:B------:R-:W-:Y:S01]  /*0180*/  HFMA2 R8, -RZ, RZ, -0.05206298828125, -0.052093505859375 ;  /* 0xaaaaaaabff087431 */ /* 0x000fe200000001ff */
[----:B------:R-:W-:-:S05]  /*0190*/  IADD3 R2, PT, PT, -R9, RZ, RZ ;  /* 0x000000ff09027210 */ /* 0x000fca0007ffe1ff */
[----:B------:R-:W-:Y:S02]  /*01a0*/  IMAD R5, R0, R2, R5 ;  /* 0x0000000200057224 */ /* 0x000fe400078e0205 */
[----:B------:R-:W0:Y:S03]  /*01b0*/  LDC.64 R2, c[0x0][0x380] ;  /* 0x0000e000ff027b82 */ /* 0x000e260000000a00 */
[----:B------:R-:W-:-:S13]  /*01c0*/  ISETP.GE.U32.AND P0, PT, R5, R0, PT ;  /* 0x000000000500720c */ /* 0x000fda0003f06070 */
[----:B------:R-:W-:Y:S01]  /*01d0*/  @P0 IMAD.IADD R5, R5, 0x1, -R0 ;  /* 0x0000000105050824 */ /* 0x000fe200078e0a00 */
[----:B------:R-:W-:-:S04]  /*01e0*/  @P0 IADD3 R9, PT, PT, R9, 0x1, RZ ;  /* 0x0000000109090810 */ /* 0x000fc80007ffe0ff */
[-C--:B------:R-:W-:Y:S02]  /*01f0*/  ISETP.GE.U32.AND P1, PT, R5, R0.reuse, PT ;  /* 0x000000000500720c */ /* 0x080fe40003f26070 */
[----:B------:R-:W3:Y:S11]  /*0200*/  LDC.64 R4, c[0x0][0x388] ;  /* 0x0000e200ff047b82 */ /* 0x000ef60000000a00 */
[----:B------:R-:W-:Y:S01]  /*0210*/  @P1 VIADD R9, R9, 0x1 ;  /* 0x0000000109091836 */ /* 0x000fe20000000000 */
[----:B------:R-:W-:-:S05]  /*0220*/  @!P2 LOP3.LUT R9, RZ, R0, RZ, 0x33, !PT ;  /* 0x00000000ff09a212 */ /* 0x000fca00078e33ff */
[----:B------:R-:W-:-:S04]  /*0230*/  IMAD.IADD R11, R6, 0x1, R9 ;  /* 0x00000001060b7824 */ /* 0x000fc800078e0209 */
[C---:B------:R-:W-:Y:S01]  /*0240*/  IMAD R6, R11.reuse, R8, -0x55555556 ;  /* 0xaaaaaaaa0b067424 */ /* 0x040fe200078e0208 */
[----:B------:R-:W-:-:S04]  /*0250*/  ISETP.GE.U32.AND P0, PT, R11, 0x2, PT ;  /* 0x000000020b00780c */ /* 0x000fc80003f06070 */
[----:B------:R-:W-:-:S13]  /*0260*/  ISETP.GE.U32.AND P1, PT, R6, 0x55555555, PT ;  /* 0x555555550600780c */ /* 0x000fda0003f26070 */
[----:B012---:R-:W-:Y:S05]  /*0270*/  @!P1 BRA `(.L_x_1) ;  /* 0x0000000000409947 */ /* 0x007fea0003800000 */
[----:B------:R-:W-:-:S04]  /*0280*/  IMAD.HI.U32 R6, R11, -0x55555555, RZ ;  /* 0xaaaaaaab0b067827 */ /* 0x000fc800078e00ff */
[----:B------:R-:W-:Y:S01]  /*0290*/  IMAD.WIDE.U32 R8, R7, 0x4, RZ ;  /* 0x0000000407087825 */ /* 0x000fe200078e00ff */
[----:B------:R-:W-:-:S05]  /*02a0*/  SHF.R.U32.HI R6, RZ, 0x1, R6 ;  /* 0x00000001ff067819 */ /* 0x000fca0000011606 */
[----:B------:R-:W-:-:S07]  /*02b0*/  IMAD R6, R6, 0x3, -R11 ;  /* 0x0000000306067824 */ /* 0x000fce00078e0a0b */
.L_x_2:
[----:B------:R-:W-:-:S04]  /*02c0*/  IADD3 R10, P1, PT, R8, UR8, RZ ;  /* 0x00000008080a7c10 */ /* 0x000fc8000ff3e0ff */
[----:B------:R-:W-:-:S05]  /*02d0*/  IADD3.X R11, PT, PT, R9, UR9, RZ, P1, !PT ;  /* 0x00000009090b7c10 */ /* 0x000fca0008ffe4ff */
[----:B------:R-:W2:Y:S01]  /*02e0*/  LDG.E R10, desc[UR4][R10.64] ;  /* 0x000000040a0a7981 */ /* 0x000ea2000c1e1900 */
[----:B0-----:R-:W-:Y:S01]  /*02f0*/  IADD3 R12, P1, PT, R8, UR10, RZ ;  /* 0x0000000a080c7c10 */ /* 0x001fe2000ff3e0ff */
[----:B------:R-:W-:Y:S01]  /*0300*/  VIADD R6, R6, 0x1 ;  /* 0x0000000106067836 */ /* 0x000fe20000000000 */
[C---:B------:R-:W-:Y:S02]  /*0310*/  IADD3 R7, PT, PT, R0.reuse, R7, RZ ;  /* 0x0000000700077210 */ /* 0x040fe40007ffe0ff */
[----:B------:R-:W-:Y:S01]  /*0320*/  IADD3.X R13, PT, PT, R9, UR11, RZ, P1, !PT ;  /* 0x0000000b090d7c10 */ /* 0x000fe20008ffe4ff */
[----:B------:R-:W-:Y:S01]  /*0330*/  IMAD.WIDE.U32 R8, R0, 0x4, R8 ;  /* 0x0000000400087825 */ /* 0x000fe200078e0008 */
[----:B------:R-:W-:Y:S02]  /*0340*/  ISETP.NE.AND P1, PT, R6, 0x1, PT ;  /* 0x000000010600780c */ /* 0x000fe40003f25270 */
[----:B--2---:R-:W-:-:S05]  /*0350*/  SHF.L.U32 R15, R10, 0x4, RZ ;  /* 0x000000040a0f7819 */ /* 0x004fca00000006ff */
[----:B------:R0:W-:Y:S06]  /*0360*/  STG.E desc[UR4][R12.64], R15 ;  /* 0x0000000f0c007986 */ /* 0x0001ec000c101904 */
[----:B------:R-:W-:Y:S05]  /*0370*/  @P1 BRA `(.L_x_2) ;  /* 0xfffffffc00d01947 */ /* 0x000fea000383ffff */
.L_x_1:
[----:B------:R-:W-:Y:S05]  /*0380*/  BSYNC.RECONVERGENT B0 ;  /* 0x0000000000007941 */ /* 0x000fea0003800200 */
.L_x_0:
[----:B------:R-:W-:Y:S05]  /*0390*/  @!P0 EXIT ;  /* 0x000000000000894d */ /* 0x000fea0003800000 */
.L_x_3:
[----:B-1----:R-:W-:-:S06]  /*03a0*/  IMAD.WIDE.U32 R8, R7, 0x4, R2 ;  /* 0x0000000407087825 */ /* 0x002fcc00078e0002 */
[----:B------:R-:W2:Y:S01]  /*03b0*/  LDG.E R8, desc[UR4][R8.64] ;  /* 0x0000000408087981 */ /* 0x000ea2000c1e1900 */
[----:B0-----:R-:W-:Y:S02]  /*03c0*/  IMAD.IADD R13, R0, 0x1, R7 ;  /* 0x00000001000d7824 */ /* 0x001fe400078e0207 */
[----:B---3--:R-:W-:-:S04]  /*03d0*/  IMAD.WIDE.U32 R6, R7, 0x4, R4 ;  /* 0x0000000407067825 */ /* 0x008fc800078e0004 */
[----:B------:R-:W-:Y:S01]  /*03e0*/  IMAD.WIDE.U32 R10, R13, 0x4, R2 ;  /* 0x000000040d0a7825 */ /* 0x000fe200078e0002 */
[----:B--2---:R-:W-:-:S05]  /*03f0*/  SHF.L.U32 R17, R8, 0x4, RZ ;  /* 0x0000000408117819 */ /* 0x004fca00000006ff */
[----:B------:R0:W-:Y:S04]  /*0400*/  STG.E desc[UR4][R6.64], R17 ;  /* 0x0000001106007986 */ /* 0x0001e8000c101904 */
[----:B------:R-:W2:Y:S01]  /*0410*/  LDG.E R10, desc[UR4][R10.64] ;  /* 0x000000040a0a7981 */ /* 0x000ea2000c1e1900 */
[C---:B------:R-:W-:Y:S02]  /*0420*/  IMAD.IADD R21, R13.reuse, 0x1, R0 ;  /* 0x000000010d157824 */ /* 0x040fe400078e0200 */
[----:B------:R-:W-:-:S04]  /*0430*/  IMAD.WIDE.U32 R12, R13, 0x4, R4 ;  /* 0x000000040d0c7825 */ /* 0x000fc800078e0004 */
[----:B------:R-:W-:Y:S01]  /*0440*/  IMAD.WIDE.U32 R14, R21, 0x4, R2 ;  /* 0x00000004150e7825 */ /* 0x000fe200078e0002 */
[----:B--2---:R-:W-:-:S05]  /*0450*/  SHF.L.U32 R19, R10, 0x4, RZ ;  /* 0x000000040a137819 */ /* 0x004fca00000006ff */
[----:B------:R1:W-:Y:S04]  /*0460*/  STG.E desc[UR4][R12.64], R19 ;  /* 0x000000130c007986 */ /* 0x0003e8000c101904 */
[----:B------:R-:W2:Y:S01]  /*0470*/  LDG.E R14, desc[UR4][R14.64] ;  /* 0x000000040e0e7981 */ /* 0x000ea2000c1e1900 */
[C---:B------:R-:W-:Y:S01]  /*0480*/  IMAD.WIDE.U32 R8, R21.reuse, 0x4, R4 ;  /* 0x0000000415087825 */ /* 0x040fe200078e0004 */
[----:B0-----:R-:W-:-:S04]  /*0490*/  IADD3 R7, PT, PT, R21, R0, RZ ;  /* 0x0000000015077210 */ /* 0x001fc80007ffe0ff */
[----:B------:R-:W-:Y:S01]  /*04a0*/  ISETP.GE.AND P0, PT, R7, UR6, PT ;  /* 0x0000000607007c0c */ /* 0x000fe2000bf06270 */
[----:B--2---:R-:W-:-:S05]  /*04b0*/  IMAD.SHL.U32 R23, R14, 0x10, RZ ;  /* 0x000000100e177824 */ /* 0x004fca00078e00ff */
[----:B------:R1:W-:Y:S07]  /*04c0*/  STG.E desc[UR4][R8.64], R23 ;  /* 0x0000001708007986 */ /* 0x0003ee000c101904 */
[----:B------:R-:W-:Y:S05]  /*04d0*/  @!P0 BRA `(.L_x_3) ;  /* 0xfffffffc00b08947 */ /* 0x000fea000383ffff */
[----:B------:R-:W-:Y:S05]  /*04e0*/  EXIT ;  /* 0x000000000000794d */ /* 0x000fea0003800000 */
.L_x_4:
[----:B------:R-:W-:-:S00]  /*04f0*/  BRA `(.L_x_4) ;  /* 0xfffffffc00fc7947 */ /* 0x000fc0000383ffff */
[----:B------:R-:W-:-:S00]  /*0500*/  NOP ;  /* 0x0000000000007918 */ /* 0x000fc00000000000 */
[----:B------:R-:W-:-:S00]  /*0510*/  NOP ;  /* 0x0000000000007918 */ /* 0x000fc00000000000 */
[----:B------:R-:W-:-:S00]  /*0520*/  NOP ;  /* 0x0000000000007918 */ /* 0x000fc00000000000 */
[----:B------:R-:W-:-:S00]  /*0530*/  NOP ;  /* 0x0000000000007918 */ /* 0x000fc00000000000 */
[----:B------:R-:W-:-:S00]  /*0540*/  NOP ;  /* 0x0000000000007918 */ /* 0x000fc00000000000 */
[----:B------:R-:W-:-:S00]  /*0550*/  NOP ;  /* 0x0000000000007918 */ /* 0x000fc00000000000 */
[----:B------:R-:W-:-:S00]  /*0560*/  NOP ;  /* 0x0000000000007918 */ /* 0x000fc00000000000 */
[----:B------:R-:W-:-:S00]  /*0570*/  NOP ;  /* 0x0000000000007918 */ /* 0x000fc00000000000 */
.L_x_5:


//--------------------- .nv.shared.reserved.0     --------------------------
	.section	.nv.shared.reserved.0,"aw",@nobits
	.weak		__nv_reservedSMEM_offset_0_alias
	.size		__nv_reservedSMEM_offset_0_alias, 0, 64
	.other		__nv_reservedSMEM_offset_0_alias,@"STO_CUDA_RESERVED_SHARED STV_DEFAULT"
__nv_reservedSMEM_offset_0_alias:
	.zero		0
	.zero		64


//--------------------- .nv.constant0._Z1kPiS_i   --------------------------
	.section	.nv.constant0._Z1kPiS_i,"a",@progbits
	.sectionflags	@""
	.align	4
.nv.constant0._Z1kPiS_i:
	.zero		916


//--------------------- SYMBOLS --------------------------

	.type		.nv.reservedSmem.offset0,@object
	.size		.nv.reservedSmem.offset0,0x4
